//
// Generated by NVIDIA NVVM Compiler
//
// Compiler Build ID: CL-36424714
// Cuda compilation tools, release 13.0, V13.0.88
// Based on NVVM 20.0.0
//

.version 9.0
.target sm_100
.address_size 64

	// .globl	_Z6cal_piPfifii

.visible .entry _Z6cal_piPfifii(
	.param .u64 .ptr .align 1 _Z6cal_piPfifii_param_0,
	.param .u32 _Z6cal_piPfifii_param_1,
	.param .f32 _Z6cal_piPfifii_param_2,
	.param .u32 _Z6cal_piPfifii_param_3,
	.param .u32 _Z6cal_piPfifii_param_4
)
{
	.reg .pred 	%p<7>;
	.reg .b32 	%r<34>;
	.reg .b32 	%f<29>;
	.reg .b64 	%rd<5>;
	.reg .b64 	%fd<44>;

	ld.param.u64 	%rd2, [_Z6cal_piPfifii_param_0];
	ld.param.u32 	%r12, [_Z6cal_piPfifii_param_1];
	ld.param.f32 	%f9, [_Z6cal_piPfifii_param_2];
	ld.param.u32 	%r13, [_Z6cal_piPfifii_param_3];
	ld.param.u32 	%r14, [_Z6cal_piPfifii_param_4];
	mov.u32 	%r15, %ctaid.x;
	mov.u32 	%r16, %ntid.x;
	mov.u32 	%r17, %tid.x;
	mad.lo.s32 	%r32, %r15, %r16, %r17;
	setp.ge.s32 	%p1, %r32, %r12;
	@%p1 bra 	$L__BB0_7;
	cvta.to.global.u64 	%rd3, %rd2;
	cvt.f64.f32 	%fd1, %f9;
	mul.wide.s32 	%rd4, %r32, 4;
	add.s64 	%rd1, %rd3, %rd4;
	mul.lo.s32 	%r2, %r14, %r13;
	ld.global.f32 	%f28, [%rd1];
	add.s32 	%r18, %r32, %r2;
	max.s32 	%r19, %r12, %r18;
	setp.lt.s32 	%p2, %r18, %r12;
	selp.u32 	%r20, 1, 0, %p2;
	add.s32 	%r21, %r18, %r20;
	sub.s32 	%r22, %r19, %r21;
	div.u32 	%r23, %r22, %r2;
	add.s32 	%r3, %r23, %r20;
	and.b32  	%r24, %r3, 3;
	setp.eq.s32 	%p3, %r24, 3;
	@%p3 bra 	$L__BB0_4;
	add.s32 	%r25, %r3, 1;
	and.b32  	%r26, %r25, 3;
	neg.s32 	%r30, %r26;
$L__BB0_3:
	.pragma "nounroll";
	cvt.rn.f64.s32 	%fd2, %r32;
	add.f64 	%fd3, %fd2, 0dBFE0000000000000;
	mul.f64 	%fd4, %fd3, %fd1;
	cvt.rn.f32.f64 	%f11, %fd4;
	mul.f32 	%f12, %f11, %f11;
	cvt.f64.f32 	%fd5, %f12;
	add.f64 	%fd6, %fd5, 0d3FF0000000000000;
	mov.f64 	%fd7, 0d4010000000000000;
	div.rn.f64 	%fd8, %fd7, %fd6;
	cvt.f64.f32 	%fd9, %f28;
	add.f64 	%fd10, %fd8, %fd9;
	cvt.rn.f32.f64 	%f28, %fd10;
	add.s32 	%r32, %r32, %r2;
	add.s32 	%r30, %r30, 1;
	setp.ne.s32 	%p4, %r30, 0;
	@%p4 bra 	$L__BB0_3;
$L__BB0_4:
	setp.lt.u32 	%p5, %r3, 3;
	@%p5 bra 	$L__BB0_6;
$L__BB0_5:
	cvt.rn.f64.s32 	%fd11, %r32;
	add.f64 	%fd12, %fd11, 0dBFE0000000000000;
	mul.f64 	%fd13, %fd12, %fd1;
	cvt.rn.f32.f64 	%f13, %fd13;
	mul.f32 	%f14, %f13, %f13;
	cvt.f64.f32 	%fd14, %f14;
	add.f64 	%fd15, %fd14, 0d3FF0000000000000;
	mov.f64 	%fd16, 0d4010000000000000;
	div.rn.f64 	%fd17, %fd16, %fd15;
	cvt.f64.f32 	%fd18, %f28;
	add.f64 	%fd19, %fd17, %fd18;
	cvt.rn.f32.f64 	%f15, %fd19;
	add.s32 	%r27, %r32, %r2;
	cvt.rn.f64.s32 	%fd20, %r27;
	add.f64 	%fd21, %fd20, 0dBFE0000000000000;
	mul.f64 	%fd22, %fd21, %fd1;
	cvt.rn.f32.f64 	%f16, %fd22;
	mul.f32 	%f17, %f16, %f16;
	cvt.f64.f32 	%fd23, %f17;
	add.f64 	%fd24, %fd23, 0d3FF0000000000000;
	div.rn.f64 	%fd25, %fd16, %fd24;
	cvt.f64.f32 	%fd26, %f15;
	add.f64 	%fd27, %fd25, %fd26;
	cvt.rn.f32.f64 	%f18, %fd27;
	add.s32 	%r28, %r27, %r2;
	cvt.rn.f64.s32 	%fd28, %r28;
	add.f64 	%fd29, %fd28, 0dBFE0000000000000;
	mul.f64 	%fd30, %fd29, %fd1;
	cvt.rn.f32.f64 	%f19, %fd30;
	mul.f32 	%f20, %f19, %f19;
	cvt.f64.f32 	%fd31, %f20;
	add.f64 	%fd32, %fd31, 0d3FF0000000000000;
	div.rn.f64 	%fd33, %fd16, %fd32;
	cvt.f64.f32 	%fd34, %f18;
	add.f64 	%fd35, %fd33, %fd34;
	cvt.rn.f32.f64 	%f21, %fd35;
	add.s32 	%r29, %r28, %r2;
	cvt.rn.f64.s32 	%fd36, %r29;
	add.f64 	%fd37, %fd36, 0dBFE0000000000000;
	mul.f64 	%fd38, %fd37, %fd1;
	cvt.rn.f32.f64 	%f22, %fd38;
	mul.f32 	%f23, %f22, %f22;
	cvt.f64.f32 	%fd39, %f23;
	add.f64 	%fd40, %fd39, 0d3FF0000000000000;
	div.rn.f64 	%fd41, %fd16, %fd40;
	cvt.f64.f32 	%fd42, %f21;
	add.f64 	%fd43, %fd41, %fd42;
	cvt.rn.f32.f64 	%f28, %fd43;
	add.s32 	%r32, %r29, %r2;
	setp.lt.s32 	%p6, %r32, %r12;
	@%p6 bra 	$L__BB0_5;
$L__BB0_6:
	st.global.f32 	[%rd1], %f28;
$L__BB0_7:
	ret;

}


// ===== COMPILED SASS (sm_100) =====

	.target	sm_100

	.elftype	@"ET_EXEC"


//--------------------- .note.nv.tkinfo           --------------------------
	.section	.note.nv.tkinfo,"",@"SHT_NOTE"
	.sectionflags	@"SHF_NOTE_NV_TKINFO"
	.tkinfo
        /*0018*/ 	.word	0x00000002
        /*0030*/ 	.string	""
        /*0030*/ 	.string	"ptxas"
        /*0030*/ 	.string	"Cuda compilation tools, release 13.0, V13.0.88"
        /*0030*/ 	.string	"Build cuda_13.0.r13.0/compiler.36424714_0"
        /*0030*/ 	.string	"-arch sm_100 -m 64 "



//--------------------- .note.nv.cuinfo           --------------------------
	.section	.note.nv.cuinfo,"",@"SHT_NOTE"
	.sectionflags	@"SHF_NOTE_NV_CUINFO"
        /*0018*/ 	.short	0x0002
        /*001a*/ 	.short	0x0064
        /*001c*/ 	.short	0x0082
	.zero		2


//--------------------- .nv.info                  --------------------------
	.section	.nv.info,"",@"SHT_CUDA_INFO"
	.align	4


	//----- nvinfo : EIATTR_REGCOUNT
	.align		4
        /*0000*/ 	.byte	0x04, 0x2f
        /*0002*/ 	.short	(.L_1 - .L_0)
	.align		4
.L_0:
        /*0004*/ 	.word	index@(_Z6cal_piPfifii)
        /*0008*/ 	.word	0x00000020


	//----- nvinfo : EIATTR_FRAME_SIZE
	.align		4
.L_1:
        /*000c*/ 	.byte	0x04, 0x11
        /*000e*/ 	.short	(.L_3 - .L_2)
	.align		4
.L_2:
        /*0010*/ 	.word	index@($__internal_0_$__cuda_sm20_div_rn_f64_full)
        /*0014*/ 	.word	0x00000000


	//----- nvinfo : EIATTR_FRAME_SIZE
	.align		4
.L_3:
        /*0018*/ 	.byte	0x04, 0x11
        /*001a*/ 	.short	(.L_5 - .L_4)
	.align		4
.L_4:
        /*001c*/ 	.word	index@(_Z6cal_piPfifii)
        /*0020*/ 	.word	0x00000000


	//----- nvinfo : EIATTR_MIN_STACK_SIZE
	.align		4
.L_5:
        /*0024*/ 	.byte	0x04, 0x12
        /*0026*/ 	.short	(.L_7 - .L_6)
	.align		4
.L_6:
        /*0028*/ 	.word	index@(_Z6cal_piPfifii)
        /*002c*/ 	.word	0x00000000
.L_7:


//--------------------- .nv.compat                --------------------------
	.section	.nv.compat,"",@"SHT_CUDA_COMPAT_INFO"
	.align	4
        /*0000*/ 	.byte	0x02, 0x09, 0x00, 0x00, 0x02, 0x02, 0x01, 0x00, 0x02, 0x05, 0x05, 0x00, 0x03, 0x07, 0x01, 0x01
        /*0010*/ 	.byte	0x02, 0x03, 0x00, 0x00, 0x02, 0x06, 0x01, 0x00, 0x04, 0x0b, 0x08, 0x00, 0x01, 0x00, 0x00, 0x00
        /*0020*/ 	.byte	0x00, 0x00, 0x00, 0x00


//--------------------- .nv.info._Z6cal_piPfifii  --------------------------
	.section	.nv.info._Z6cal_piPfifii,"",@"SHT_CUDA_INFO"
	.sectionflags	@""
	.align	4


	//----- nvinfo : EIATTR_CUDA_API_VERSION
	.align		4
        /*0000*/ 	.byte	0x04, 0x37
        /*0002*/ 	.short	(.L_9 - .L_8)
.L_8:
        /*0004*/ 	.word	0x00000082


	//----- nvinfo : EIATTR_KPARAM_INFO
	.align		4
.L_9:
        /*0008*/ 	.byte	0x04, 0x17
        /*000a*/ 	.short	(.L_11 - .L_10)
.L_10:
        /*000c*/ 	.word	0x00000000
        /*0010*/ 	.short	0x0004
        /*0012*/ 	.short	0x0014
        /*0014*/ 	.byte	0x00, 0xf0, 0x11, 0x00


	//----- nvinfo : EIATTR_KPARAM_INFO
	.align		4
.L_11:
        /*0018*/ 	.byte	0x04, 0x17
        /*001a*/ 	.short	(.L_13 - .L_12)
.L_12:
        /*001c*/ 	.word	0x00000000
        /*0020*/ 	.short	0x0003
        /*0022*/ 	.short	0x0010
        /*0024*/ 	.byte	0x00, 0xf0, 0x11, 0x00


	//----- nvinfo : EIATTR_KPARAM_INFO
	.align		4
.L_13:
        /*0028*/ 	.byte	0x04, 0x17
        /*002a*/ 	.short	(.L_15 - .L_14)
.L_14:
        /*002c*/ 	.word	0x00000000
        /*0030*/ 	.short	0x0002
        /*0032*/ 	.short	0x000c
        /*0034*/ 	.byte	0x00, 0xf0, 0x11, 0x00


	//----- nvinfo : EIATTR_KPARAM_INFO
	.align		4
.L_15:
        /*0038*/ 	.byte	0x04, 0x17
        /*003a*/ 	.short	(.L_17 - .L_16)
.L_16:
        /*003c*/ 	.word	0x00000000
        /*0040*/ 	.short	0x0001
        /*0042*/ 	.short	0x0008
        /*0044*/ 	.byte	0x00, 0xf0, 0x11, 0x00


	//----- nvinfo : EIATTR_KPARAM_INFO
	.align		4
.L_17:
        /*0048*/ 	.byte	0x04, 0x17
        /*004a*/ 	.short	(.L_19 - .L_18)
.L_18:
        /*004c*/ 	.word	0x00000000
        /*0050*/ 	.short	0x0000
        /*0052*/ 	.short	0x0000
        /*0054*/ 	.byte	0x00, 0xf5, 0x21, 0x00


	//----- nvinfo : EIATTR_SPARSE_MMA_MASK
	.align		4
.L_19:
        /*0058*/ 	.byte	0x03, 0x50
        /*005a*/ 	.short	0x0000


	//----- nvinfo : EIATTR_MAXREG_COUNT
	.align		4
        /*005c*/ 	.byte	0x03, 0x1b
        /*005e*/ 	.short	0x00ff


	//----- nvinfo : EIATTR_MERCURY_ISA_VERSION
	.align		4
        /*0060*/ 	.byte	0x03, 0x5f
        /*0062*/ 	.short	0x0101


	//----- nvinfo : EIATTR_VRC_CTA_INIT_COUNT
	.align		4
        /*0064*/ 	.byte	0x02, 0x4a
	.zero		1
	.zero		1


	//----- nvinfo : EIATTR_EXIT_INSTR_OFFSETS
	.align		4
        /*0068*/ 	.byte	0x04, 0x1c
        /*006a*/ 	.short	(.L_21 - .L_20)


	//   ....[0]....
.L_20:
        /*006c*/ 	.word	0x00000070


	//   ....[1]....
        /*0070*/ 	.word	0x00000cf0


	//----- nvinfo : EIATTR_CRS_STACK_SIZE
	.align		4
.L_21:
        /*0074*/ 	.byte	0x04, 0x1e
        /*0076*/ 	.short	(.L_23 - .L_22)
.L_22:
        /*0078*/ 	.word	0x00000000


	//----- nvinfo : EIATTR_CBANK_PARAM_SIZE
	.align		4
.L_23:
        /*007c*/ 	.byte	0x03, 0x19
        /*007e*/ 	.short	0x0018


	//----- nvinfo : EIATTR_PARAM_CBANK
	.align		4
        /*0080*/ 	.byte	0x04, 0x0a
        /*0082*/ 	.short	(.L_25 - .L_24)
	.align		4
.L_24:
        /*0084*/ 	.word	index@(.nv.constant0._Z6cal_piPfifii)
        /*0088*/ 	.short	0x0380
        /*008a*/ 	.short	0x0018


	//----- nvinfo : EIATTR_SW_WAR
	.align		4
.L_25:
        /*008c*/ 	.byte	0x04, 0x36
        /*008e*/ 	.short	(.L_27 - .L_26)
.L_26:
        /*0090*/ 	.word	0x00000008
.L_27:


//--------------------- .nv.callgraph             --------------------------
	.section	.nv.callgraph,"",@"SHT_CUDA_CALLGRAPH"
	.align	4
	.sectionentsize	8
	.align		4
        /*0000*/ 	.word	0x00000000
	.align		4
        /*0004*/ 	.word	0xffffffff
	.align		4
        /*0008*/ 	.word	0x00000000
	.align		4
        /*000c*/ 	.word	0xfffffffe
	.align		4
        /*0010*/ 	.word	0x00000000
	.align		4
        /*0014*/ 	.word	0xfffffffd
	.align		4
        /*0018*/ 	.word	0x00000000
	.align		4
        /*001c*/ 	.word	0xfffffffc


//--------------------- .text._Z6cal_piPfifii     --------------------------
	.section	.text._Z6cal_piPfifii,"ax",@progbits
	.align	128
        .global         _Z6cal_piPfifii
        .type           _Z6cal_piPfifii,@function
        .size           _Z6cal_piPfifii,(.L_x_23 - _Z6cal_piPfifii)
        .other          _Z6cal_piPfifii,@"STO_CUDA_ENTRY STV_DEFAULT"
_Z6cal_piPfifii:
.text._Z6cal_piPfifii:
[----:B------:R-:W-:Y:S01]  /*0000*/  LDC R1, c[0x0][0x37c] ;  /* 0x0000df00ff017b82 */ /* 0x000fe20000000800 */
[----:B------:R-:W0:Y:S07]  /*0010*/  S2R R3, SR_TID.X ;  /* 0x0000000000037919 */ /* 0x000e2e0000002100 */
[----:B------:R-:W0:Y:S01]  /*0020*/  S2UR UR4, SR_CTAID.X ;  /* 0x00000000000479c3 */ /* 0x000e220000002500 */
[----:B------:R-:W1:Y:S07]  /*0030*/  LDCU UR8, c[0x0][0x388] ;  /* 0x00007100ff0877ac */ /* 0x000e6e0008000800 */
[----:B------:R-:W0:Y:S02]  /*0040*/  LDC R6, c[0x0][0x360] ;  /* 0x0000d800ff067b82 */ /* 0x000e240000000800 */
[----:B0-----:R-:W-:-:S05]  /*0050*/  IMAD R6, R6, UR4, R3 ;  /* 0x0000000406067c24 */ /* 0x001fca000f8e0203 */
[----:B-1----:R-:W-:-:S13]  /*0060*/  ISETP.GE.AND P0, PT, R6, UR8, PT ;  /* 0x0000000806007c0c */ /* 0x002fda000bf06270 */
[----:B------:R-:W-:Y:S05]  /*0070*/  @P0 EXIT ;  /* 0x000000000000094d */ /* 0x000fea0003800000 */
[----:B------:R-:W0:Y:S01]  /*0080*/  LDC.64 R8, c[0x0][0x380] ;  /* 0x0000e000ff087b82 */ /* 0x000e220000000a00 */
[----:B------:R-:W1:Y:S01]  /*0090*/  LDCU.64 UR6, c[0x0][0x358] ;  /* 0x00006b00ff0677ac */ /* 0x000e620008000a00 */
[----:B------:R-:W2:Y:S01]  /*00a0*/  LDCU.64 UR4, c[0x0][0x390] ;  /* 0x00007200ff0477ac */ /* 0x000ea20008000a00 */
[----:B0-----:R-:W-:-:S05]  /*00b0*/  IMAD.WIDE R8, R6, 0x4, R8 ;  /* 0x0000000406087825 */ /* 0x001fca00078e0208 */
[----:B-1----:R0:W5:Y:S01]  /*00c0*/  LDG.E R5, desc[UR6][R8.64] ;  /* 0x0000000608057981 */ /* 0x002162000c1e1900 */
[----:B--2---:R-:W-:Y:S01]  /*00d0*/  UIMAD UR5, UR5, UR4, URZ ;  /* 0x00000004050572a4 */ /* 0x004fe2000f8e02ff */
[----:B------:R-:W-:Y:S01]  /*00e0*/  BSSY.RECONVERGENT B0, `(.L_x_0) ;  /* 0x0000044000007945 */ /* 0x000fe20003800200 */
[----:B------:R-:W1:Y:S04]  /*00f0*/  LDCU UR4, c[0x0][0x38c] ;  /* 0x00007180ff0477ac */ /* 0x000e680008000800 */
[----:B------:R-:W-:Y:S01]  /*0100*/  VIADD R0, R6, UR5 ;  /* 0x0000000506007c36 */ /* 0x000fe20008000000 */
[----:B------:R-:W-:Y:S01]  /*0110*/  ISETP.NE.U32.AND P2, PT, RZ, UR5, PT ;  /* 0x00000005ff007c0c */ /* 0x000fe2000bf45070 */
[----:B------:R-:W-:Y:S01]  /*0120*/  IMAD R11, RZ, RZ, -UR5 ;  /* 0x80000005ff0b7e24 */ /* 0x000fe2000f8e02ff */
[----:B------:R-:W2:Y:S02]  /*0130*/  I2F.U32.RP R10, UR5 ;  /* 0x00000005000a7d06 */ /* 0x000ea40008209000 */
[----:B------:R-:W-:-:S02]  /*0140*/  ISETP.GE.AND P0, PT, R0, UR8, PT ;  /* 0x0000000800007c0c */ /* 0x000fc4000bf06270 */
[----:B------:R-:W-:Y:S01]  /*0150*/  VIMNMX R7, PT, PT, R0, UR8, !PT ;  /* 0x0000000800077c48 */ /* 0x000fe2000ffe0100 */
[----:B------:R-:W-:Y:S01]  /*0160*/  UMOV UR8, 0x40100000 ;  /* 0x4010000000087882 */ /* 0x000fe20000000000 */
[----:B------:R-:W-:-:S04]  /*0170*/  SEL R4, RZ, 0x1, P0 ;  /* 0x00000001ff047807 */ /* 0x000fc80000000000 */
[----:B------:R-:W-:Y:S01]  /*0180*/  IADD3 R7, PT, PT, R7, -R0, -R4 ;  /* 0x8000000007077210 */ /* 0x000fe20007ffe804 */
[----:B--2---:R-:W2:Y:S02]  /*0190*/  MUFU.RCP R10, R10 ;  /* 0x0000000a000a7308 */ /* 0x004ea40000001000 */
[----:B--2---:R-:W-:-:S06]  /*01a0*/  VIADD R2, R10, 0xffffffe ;  /* 0x0ffffffe0a027836 */ /* 0x004fcc0000000000 */
[----:B------:R2:W3:Y:S02]  /*01b0*/  F2I.FTZ.U32.TRUNC.NTZ R3, R2 ;  /* 0x0000000200037305 */ /* 0x0004e4000021f000 */
[----:B--2---:R-:W-:Y:S02]  /*01c0*/  IMAD.MOV.U32 R2, RZ, RZ, RZ ;  /* 0x000000ffff027224 */ /* 0x004fe400078e00ff */
[----:B---3--:R-:W-:-:S04]  /*01d0*/  IMAD R11, R11, R3, RZ ;  /* 0x000000030b0b7224 */ /* 0x008fc800078e02ff */
[----:B------:R-:W-:-:S06]  /*01e0*/  IMAD.HI.U32 R10, R3, R11, R2 ;  /* 0x0000000b030a7227 */ /* 0x000fcc00078e0002 */
[----:B------:R-:W-:Y:S02]  /*01f0*/  IMAD.HI.U32 R3, R10, R7, RZ ;  /* 0x000000070a037227 */ /* 0x000fe400078e00ff */
[----:B-1----:R-:W1:Y:S01]  /*0200*/  F2F.F64.F32 R10, UR4 ;  /* 0x00000004000a7d10 */ /* 0x002e620008201800 */
[----:B------:R-:W-:Y:S01]  /*0210*/  UMOV UR4, URZ ;  /* 0x000000ff00047c82 */ /* 0x000fe20008000000 */
[----:B------:R-:W-:-:S04]  /*0220*/  IMAD.MOV R0, RZ, RZ, -R3 ;  /* 0x000000ffff007224 */ /* 0x000fc800078e0a03 */
[----:B------:R-:W-:-:S05]  /*0230*/  IMAD R7, R0, UR5, R7 ;  /* 0x0000000500077c24 */ /* 0x000fca000f8e0207 */
[----:B------:R-:W-:-:S13]  /*0240*/  ISETP.GE.U32.AND P0, PT, R7, UR5, PT ;  /* 0x0000000507007c0c */ /* 0x000fda000bf06070 */
[----:B------:R-:W-:Y:S02]  /*0250*/  @P0 VIADD R7, R7, -UR5 ;  /* 0x8000000507070c36 */ /* 0x000fe40008000000 */
[----:B------:R-:W-:-:S03]  /*0260*/  @P0 VIADD R3, R3, 0x1 ;  /* 0x0000000103030836 */ /* 0x000fc60000000000 */
[----:B------:R-:W-:-:S13]  /*0270*/  ISETP.GE.U32.AND P1, PT, R7, UR5, PT ;  /* 0x0000000507007c0c */ /* 0x000fda000bf26070 */
[----:B------:R-:W-:Y:S01]  /*0280*/  @P1 VIADD R3, R3, 0x1 ;  /* 0x0000000103031836 */ /* 0x000fe20000000000 */
[----:B------:R-:W-:-:S05]  /*0290*/  @!P2 LOP3.LUT R3, RZ, UR5, RZ, 0x33, !PT ;  /* 0x00000005ff03ac12 */ /* 0x000fca000f8e33ff */
[----:B------:R-:W-:-:S05]  /*02a0*/  IMAD.IADD R7, R4, 0x1, R3 ;  /* 0x0000000104077824 */ /* 0x000fca00078e0203 */
[----:B------:R-:W-:-:S04]  /*02b0*/  LOP3.LUT R0, R7, 0x3, RZ, 0xc0, !PT ;  /* 0x0000000307007812 */ /* 0x000fc800078ec0ff */
[----:B------:R-:W-:-:S13]  /*02c0*/  ISETP.NE.AND P0, PT, R0, 0x3, PT ;  /* 0x000000030000780c */ /* 0x000fda0003f05270 */
[----:B01----:R-:W-:Y:S05]  /*02d0*/  @!P0 BRA `(.L_x_1) ;  /* 0x0000000000908947 */ /* 0x003fea0003800000 */
[----:B------:R-:W-:-:S05]  /*02e0*/  VIADD R0, R7, 0x1 ;  /* 0x0000000107007836 */ /* 0x000fca0000000000 */
[----:B------:R-:W-:-:S05]  /*02f0*/  LOP3.LUT R0, R0, 0x3, RZ, 0xc0, !PT ;  /* 0x0000000300007812 */ /* 0x000fca00078ec0ff */
[----:B------:R-:W-:-:S07]  /*0300*/  IMAD.MOV R24, RZ, RZ, -R0 ;  /* 0x000000ffff187224 */ /* 0x000fce00078e0a00 */
.L_x_4:
[----:B0-----:R-:W0:Y:S01]  /*0310*/  I2F.F64 R2, R6 ;  /* 0x0000000600027312 */ /* 0x001e220000201c00 */
[----:B------:R-:W-:Y:S01]  /*0320*/  MOV R12, 0x1 ;  /* 0x00000001000c7802 */ /* 0x000fe20000000f00 */
[----:B------:R-:W-:Y:S01]  /*0330*/  VIADD R24, R24, 0x1 ;  /* 0x0000000118187836 */ /* 0x000fe20000000000 */
[----:B------:R-:W-:Y:S04]  /*0340*/  BSSY.RECONVERGENT B1, `(.L_x_2) ;  /* 0x0000018000017945 */ /* 0x000fe80003800200 */
[----:B------:R-:W-:Y:S01]  /*0350*/  ISETP.NE.AND P1, PT, R24, RZ, PT ;  /* 0x000000ff1800720c */ /* 0x000fe20003f25270 */
[----:B0-----:R-:W-:-:S08]  /*0360*/  DADD R2, R2, -0.5 ;  /* 0xbfe0000002027429 */ /* 0x001fd00000000000 */
[----:B------:R-:W-:-:S10]  /*0370*/  DMUL R2, R10, R2 ;  /* 0x000000020a027228 */ /* 0x000fd40000000000 */
[----:B------:R-:W0:Y:S02]  /*0380*/  F2F.F32.F64 R2, R2 ;  /* 0x0000000200027310 */ /* 0x000e240000301000 */
[----:B0-----:R-:W-:-:S06]  /*0390*/  FMUL R0, R2, R2 ;  /* 0x0000000202007220 */ /* 0x001fcc0000400000 */
[----:B------:R-:W0:Y:S02]  /*03a0*/  F2F.F64.F32 R14, R0 ;  /* 0x00000000000e7310 */ /* 0x000e240000201800 */
[----:B0-----:R-:W-:-:S06]  /*03b0*/  DADD R14, R14, 1 ;  /* 0x3ff000000e0e7429 */ /* 0x001fcc0000000000 */
[----:B------:R-:W0:Y:S02]  /*03c0*/  MUFU.RCP64H R13, R15 ;  /* 0x0000000f000d7308 */ /* 0x000e240000001800 */
[----:B0-----:R-:W-:-:S08]  /*03d0*/  DFMA R16, -R14, R12, 1 ;  /* 0x3ff000000e10742b */ /* 0x001fd0000000010c */
[----:B------:R-:W-:-:S08]  /*03e0*/  DFMA R16, R16, R16, R16 ;  /* 0x000000101010722b */ /* 0x000fd00000000010 */
[----:B------:R-:W-:-:S08]  /*03f0*/  DFMA R16, R12, R16, R12 ;  /* 0x000000100c10722b */ /* 0x000fd0000000000c */
[----:B------:R-:W-:-:S08]  /*0400*/  DFMA R12, -R14, R16, 1 ;  /* 0x3ff000000e0c742b */ /* 0x000fd00000000110 */
[----:B------:R-:W-:-:S08]  /*0410*/  DFMA R12, R16, R12, R16 ;  /* 0x0000000c100c722b */ /* 0x000fd00000000010 */
[----:B------:R-:W-:-:S08]  /*0420*/  DMUL R2, R12, 4 ;  /* 0x401000000c027828 */ /* 0x000fd00000000000 */
[----:B------:R-:W-:-:S08]  /*0430*/  DFMA R16, -R14, R2, 4 ;  /* 0x401000000e10742b */ /* 0x000fd00000000102 */
[----:B------:R-:W-:-:S10]  /*0440*/  DFMA R2, R12, R16, R2 ;  /* 0x000000100c02722b */ /* 0x000fd40000000002 */
[----:B------:R-:W-:-:S05]  /*0450*/  FFMA R0, RZ, R15, R3 ;  /* 0x0000000fff007223 */ /* 0x000fca0000000003 */
[----:B------:R-:W-:-:S13]  /*0460*/  FSETP.GT.AND P0, PT, |R0|, 1.469367938527859385e-39, PT ;  /* 0x001000000000780b */ /* 0x000fda0003f04200 */
[----:B-1----:R-:W-:Y:S05]  /*0470*/  @P0 BRA `(.L_x_3) ;  /* 0x0000000000100947 */ /* 0x002fea0003800000 */
[----:B------:R-:W-:-:S07]  /*0480*/  MOV R4, 0x4a0 ;  /* 0x000004a000047802 */ /* 0x000fce0000000f00 */
[----:B-----5:R-:W-:Y:S05]  /*0490*/  CALL.REL.NOINC `($__internal_0_$__cuda_sm20_div_rn_f64_full) ;  /* 0x0000000800187944 */ /* 0x020fea0003c00000 */
[----:B------:R-:W-:Y:S02]  /*04a0*/  IMAD.MOV.U32 R2, RZ, RZ, R12 ;  /* 0x000000ffff027224 */ /* 0x000fe400078e000c */
[----:B------:R-:W-:-:S07]  /*04b0*/  IMAD.MOV.U32 R3, RZ, RZ, R13 ;  /* 0x000000ffff037224 */ /* 0x000fce00078e000d */
.L_x_3:
[----:B------:R-:W-:Y:S05]  /*04c0*/  BSYNC.RECONVERGENT B1 ;  /* 0x0000000000017941 */ /* 0x000fea0003800200 */
.L_x_2:
[----:B-----5:R-:W0:Y:S01]  /*04d0*/  F2F.F64.F32 R4, R5 ;  /* 0x0000000500047310 */ /* 0x020e220000201800 */
[----:B------:R-:W-:Y:S01]  /*04e0*/  VIADD R6, R6, UR5 ;  /* 0x0000000506067c36 */ /* 0x000fe20008000000 */
[----:B0-----:R-:W-:-:S06]  /*04f0*/  DADD R2, R4, R2 ;  /* 0x0000000004027229 */ /* 0x001fcc0000000002 */
[----:B------:R0:W1:Y:S01]  /*0500*/  F2F.F32.F64 R5, R2 ;  /* 0x0000000200057310 */ /* 0x0000620000301000 */
[----:B------:R-:W-:Y:S05]  /*0510*/  @P1 BRA `(.L_x_4) ;  /* 0xfffffffc007c1947 */ /* 0x000fea000383ffff */
.L_x_1:
[----:B------:R-:W-:Y:S05]  /*0520*/  BSYNC.RECONVERGENT B0 ;  /* 0x0000000000007941 */ /* 0x000fea0003800200 */
.L_x_0:
[----:B------:R-:W-:Y:S01]  /*0530*/  ISETP.GE.U32.AND P0, PT, R7, 0x3, PT ;  /* 0x000000030700780c */ /* 0x000fe20003f06070 */
[----:B------:R-:W2:Y:S01]  /*0540*/  LDCU UR9, c[0x0][0x388] ;  /* 0x00007100ff0977ac */ /* 0x000ea20008000800 */
[----:B------:R-:W-:Y:S11]  /*0550*/  BSSY.RECONVERGENT B0, `(.L_x_5) ;  /* 0x0000078000007945 */ /* 0x000ff60003800200 */
[----:B------:R-:W-:Y:S05]  /*0560*/  @!P0 BRA `(.L_x_6) ;  /* 0x0000000400d88947 */ /* 0x000fea0003800000 */
.L_x_15:
[----:B0--3--:R-:W0:Y:S01]  /*0570*/  I2F.F64 R2, R6 ;  /* 0x0000000600027312 */ /* 0x009e220000201c00 */
[----:B------:R-:W-:Y:S01]  /*0580*/  IMAD.MOV.U32 R12, RZ, RZ, 0x1 ;  /* 0x00000001ff0c7424 */ /* 0x000fe200078e00ff */
[----:B------:R-:W-:Y:S01]  /*0590*/  BSSY.RECONVERGENT B1, `(.L_x_7) ;  /* 0x0000017000017945 */ /* 0x000fe20003800200 */
        /* <DEDUP_REMOVED lines=17> */
[----:B----4-:R-:W-:Y:S05]  /*06b0*/  @P0 BRA `(.L_x_8) ;  /* 0x0000000000100947 */ /* 0x010fea0003800000 */
[----:B------:R-:W-:-:S07]  /*06c0*/  MOV R4, 0x6e0 ;  /* 0x000006e000047802 */ /* 0x000fce0000000f00 */
[----:B-12--5:R-:W-:Y:S05]  /*06d0*/  CALL.REL.NOINC `($__internal_0_$__cuda_sm20_div_rn_f64_full) ;  /* 0x0000000400887944 */ /* 0x026fea0003c00000 */
[----:B------:R-:W-:Y:S02]  /*06e0*/  IMAD.MOV.U32 R2, RZ, RZ, R12 ;  /* 0x000000ffff027224 */ /* 0x000fe400078e000c */
[----:B------:R-:W-:-:S07]  /*06f0*/  IMAD.MOV.U32 R3, RZ, RZ, R13 ;  /* 0x000000ffff037224 */ /* 0x000fce00078e000d */
.L_x_8:
[----:B--2---:R-:W-:Y:S05]  /*0700*/  BSYNC.RECONVERGENT B1 ;  /* 0x0000000000017941 */ /* 0x004fea0003800200 */
.L_x_7:
[----:B------:R-:W-:Y:S01]  /*0710*/  VIADD R6, R6, UR5 ;  /* 0x0000000506067c36 */ /* 0x000fe20008000000 */
[----:B------:R-:W-:Y:S01]  /*0720*/  MOV R16, 0x1 ;  /* 0x0000000100107802 */ /* 0x000fe20000000f00 */
[----:B-1---5:R-:W0:Y:S01]  /*0730*/  F2F.F64.F32 R4, R5 ;  /* 0x0000000500047310 */ /* 0x022e220000201800 */
[----:B------:R-:W-:Y:S07]  /*0740*/  BSSY.RECONVERGENT B1, `(.L_x_9) ;  /* 0x0000018000017945 */ /* 0x000fee0003800200 */
[----:B------:R-:W1:Y:S01]  /*0750*/  I2F.F64 R12, R6 ;  /* 0x00000006000c7312 */ /* 0x000e620000201c00 */
[----:B0-----:R-:W-:-:S07]  /*0760*/  DADD R2, R4, R2 ;  /* 0x0000000004027229 */ /* 0x001fce0000000002 */
[----:B------:R-:W-:Y:S01]  /*0770*/  F2F.F32.F64 R7, R2 ;  /* 0x0000000200077310 */ /* 0x000fe20000301000 */
[----:B-1----:R-:W-:-:S08]  /*0780*/  DADD R12, R12, -0.5 ;  /* 0xbfe000000c0c7429 */ /* 0x002fd00000000000 */
        /* <DEDUP_REMOVED lines=16> */
[----:B------:R-:W-:Y:S05]  /*0890*/  @P0 BRA `(.L_x_10) ;  /* 0x0000000000080947 */ /* 0x000fea0003800000 */
[----:B------:R-:W-:-:S07]  /*08a0*/  MOV R4, 0x8c0 ;  /* 0x000008c000047802 */ /* 0x000fce0000000f00 */
[----:B------:R-:W-:Y:S05]  /*08b0*/  CALL.REL.NOINC `($__internal_0_$__cuda_sm20_div_rn_f64_full) ;  /* 0x0000000400107944 */ /* 0x000fea0003c00000 */
.L_x_10:
[----:B------:R-:W-:Y:S05]  /*08c0*/  BSYNC.RECONVERGENT B1 ;  /* 0x0000000000017941 */ /* 0x000fea0003800200 */
.L_x_9:
[----:B------:R-:W-:Y:S01]  /*08d0*/  VIADD R6, R6, UR5 ;  /* 0x0000000506067c36 */ /* 0x000fe20008000000 */
[----:B------:R-:W-:Y:S01]  /*08e0*/  BSSY.RECONVERGENT B1, `(.L_x_11) ;  /* 0x000001c000017945 */ /* 0x000fe20003800200 */
[----:B------:R-:W-:Y:S02]  /*08f0*/  IMAD.MOV.U32 R4, RZ, RZ, 0x1 ;  /* 0x00000001ff047424 */ /* 0x000fe400078e00ff */
[----:B------:R-:W0:Y:S02]  /*0900*/  I2F.F64 R2, R6 ;  /* 0x0000000600027312 */ /* 0x000e240000201c00 */
        /* <DEDUP_REMOVED lines=11> */
[----:B------:R-:W-:Y:S02]  /*09c0*/  DFMA R16, R16, R4, R16 ;  /* 0x000000041010722b */ /* 0x000fe40000000010 */
[----:B------:R-:W0:Y:S06]  /*09d0*/  F2F.F64.F32 R4, R7 ;  /* 0x0000000700047310 */ /* 0x000e2c0000201800 */
[----:B------:R-:W-:-:S08]  /*09e0*/  DMUL R2, R16, 4 ;  /* 0x4010000010027828 */ /* 0x000fd00000000000 */
[----:B------:R-:W-:Y:S02]  /*09f0*/  DFMA R18, -R14, R2, 4 ;  /* 0x401000000e12742b */ /* 0x000fe40000000102 */
[----:B0-----:R-:W-:-:S06]  /*0a00*/  DADD R4, R4, R12 ;  /* 0x0000000004047229 */ /* 0x001fcc000000000c */
[----:B------:R-:W-:-:S04]  /*0a10*/  DFMA R2, R16, R18, R2 ;  /* 0x000000121002722b */ /* 0x000fc80000000002 */
[----:B------:R0:W1:Y:S06]  /*0a20*/  F2F.F32.F64 R5, R4 ;  /* 0x0000000400057310 */ /* 0x00006c0000301000 */
[----:B------:R-:W-:-:S05]  /*0a30*/  FFMA R0, RZ, R15, R3 ;  /* 0x0000000fff007223 */ /* 0x000fca0000000003 */
[----:B------:R-:W-:-:S13]  /*0a40*/  FSETP.GT.AND P0, PT, |R0|, 1.469367938527859385e-39, PT ;  /* 0x001000000000780b */ /* 0x000fda0003f04200 */
[----:B01----:R-:W-:Y:S05]  /*0a50*/  @P0 BRA `(.L_x_12) ;  /* 0x0000000000100947 */ /* 0x003fea0003800000 */
[----:B------:R-:W-:-:S07]  /*0a60*/  MOV R4, 0xa80 ;  /* 0x00000a8000047802 */ /* 0x000fce0000000f00 */
[----:B------:R-:W-:Y:S05]  /*0a70*/  CALL.REL.NOINC `($__internal_0_$__cuda_sm20_div_rn_f64_full) ;  /* 0x0000000000a07944 */ /* 0x000fea0003c00000 */
[----:B------:R-:W-:Y:S02]  /*0a80*/  IMAD.MOV.U32 R2, RZ, RZ, R12 ;  /* 0x000000ffff027224 */ /* 0x000fe400078e000c */
[----:B------:R-:W-:-:S07]  /*0a90*/  IMAD.MOV.U32 R3, RZ, RZ, R13 ;  /* 0x000000ffff037224 */ /* 0x000fce00078e000d */
.L_x_12:
[----:B------:R-:W-:Y:S05]  /*0aa0*/  BSYNC.RECONVERGENT B1 ;  /* 0x0000000000017941 */ /* 0x000fea0003800200 */
.L_x_11:
[----:B------:R-:W-:Y:S01]  /*0ab0*/  VIADD R6, R6, UR5 ;  /* 0x0000000506067c36 */ /* 0x000fe20008000000 */
[----:B------:R-:W0:Y:S01]  /*0ac0*/  F2F.F64.F32 R4, R5 ;  /* 0x0000000500047310 */ /* 0x000e220000201800 */
[----:B------:R-:W-:Y:S01]  /*0ad0*/  IMAD.MOV.U32 R16, RZ, RZ, 0x1 ;  /* 0x00000001ff107424 */ /* 0x000fe200078e00ff */
[----:B------:R-:W-:Y:S06]  /*0ae0*/  BSSY.RECONVERGENT B1, `(.L_x_13) ;  /* 0x0000018000017945 */ /* 0x000fec0003800200 */
        /* <DEDUP_REMOVED lines=23> */
.L_x_14:
[----:B------:R-:W-:Y:S05]  /*0c60*/  BSYNC.RECONVERGENT B1 ;  /* 0x0000000000017941 */ /* 0x000fea0003800200 */
.L_x_13:
[----:B------:R-:W0:Y:S01]  /*0c70*/  F2F.F64.F32 R2, R7 ;  /* 0x0000000700027310 */ /* 0x000e220000201800 */
[----:B------:R-:W-:-:S05]  /*0c80*/  VIADD R6, R6, UR5 ;  /* 0x0000000506067c36 */ /* 0x000fca0008000000 */
[----:B------:R-:W-:Y:S01]  /*0c90*/  ISETP.GE.AND P0, PT, R6, UR9, PT ;  /* 0x0000000906007c0c */ /* 0x000fe2000bf06270 */
[----:B0-----:R-:W-:-:S06]  /*0ca0*/  DADD R2, R2, R12 ;  /* 0x0000000002027229 */ /* 0x001fcc000000000c */
[----:B------:R3:W4:Y:S06]  /*0cb0*/  F2F.F32.F64 R5, R2 ;  /* 0x0000000200057310 */ /* 0x00072c0000301000 */
[----:B------:R-:W-:Y:S05]  /*0cc0*/  @!P0 BRA `(.L_x_15) ;  /* 0xfffffff800288947 */ /* 0x000fea000383ffff */
.L_x_6:
[----:B--2---:R-:W-:Y:S05]  /*0cd0*/  BSYNC.RECONVERGENT B0 ;  /* 0x0000000000007941 */ /* 0x004fea0003800200 */
.L_x_5:
[----:B-1--45:R-:W-:Y:S01]  /*0ce0*/  STG.E desc[UR6][R8.64], R5 ;  /* 0x0000000508007986 */ /* 0x032fe2000c101906 */
[----:B------:R-:W-:Y:S05]  /*0cf0*/  EXIT ;  /* 0x000000000000794d */ /* 0x000fea0003800000 */
        .weak           $__internal_0_$__cuda_sm20_div_rn_f64_full
        .type           $__internal_0_$__cuda_sm20_div_rn_f64_full,@function
        .size           $__internal_0_$__cuda_sm20_div_rn_f64_full,(.L_x_23 - $__internal_0_$__cuda_sm20_div_rn_f64_full)
$__internal_0_$__cuda_sm20_div_rn_f64_full:
[C---:B------:R-:W-:Y:S01]  /*0d00*/  FSETP.GEU.AND P0, PT, |R15|.reuse, 1.469367938527859385e-39, PT ;  /* 0x001000000f00780b */ /* 0x040fe20003f0e200 */
[----:B------:R-:W-:Y:S01]  /*0d10*/  IMAD.U32 R17, RZ, RZ, UR8 ;  /* 0x00000008ff117e24 */ /* 0x000fe2000f8e00ff */
[C---:B------:R-:W-:Y:S01]  /*0d20*/  LOP3.LUT R12, R15.reuse, 0x800fffff, RZ, 0xc0, !PT ;  /* 0x800fffff0f0c7812 */ /* 0x040fe200078ec0ff */
[----:B------:R-:W-:Y:S01]  /*0d30*/  IMAD.U32 R16, RZ, RZ, UR4 ;  /* 0x00000004ff107e24 */ /* 0x000fe2000f8e00ff */
[----:B------:R-:W-:Y:S02]  /*0d40*/  MOV R2, 0x1 ;  /* 0x0000000100027802 */ /* 0x000fe40000000f00 */
[----:B------:R-:W-:Y:S01]  /*0d50*/  LOP3.LUT R13, R12, 0x3ff00000, RZ, 0xfc, !PT ;  /* 0x3ff000000c0d7812 */ /* 0x000fe200078efcff */
[----:B------:R-:W-:Y:S01]  /*0d60*/  IMAD.MOV.U32 R12, RZ, RZ, R14 ;  /* 0x000000ffff0c7224 */ /* 0x000fe200078e000e */
[----:B------:R-:W-:Y:S01]  /*0d70*/  LOP3.LUT R26, R15, 0x7ff00000, RZ, 0xc0, !PT ;  /* 0x7ff000000f1a7812 */ /* 0x000fe200078ec0ff */
[----:B------:R-:W-:-:S04]  /*0d80*/  IMAD.MOV.U32 R18, RZ, RZ, R16 ;  /* 0x000000ffff127224 */ /* 0x000fc800078e0010 */
[----:B------:R-:W-:-:S06]  /*0d90*/  @!P0 DMUL R12, R14, 8.98846567431157953865e+307 ;  /* 0x7fe000000e0c8828 */ /* 0x000fcc0000000000 */
[----:B------:R-:W0:Y:S02]  /*0da0*/  MUFU.RCP64H R3, R13 ;  /* 0x0000000d00037308 */ /* 0x000e240000001800 */
[----:B0-----:R-:W-:-:S08]  /*0db0*/  DFMA R20, R2, -R12, 1 ;  /* 0x3ff000000214742b */ /* 0x001fd0000000080c */
[----:B------:R-:W-:-:S08]  /*0dc0*/  DFMA R20, R20, R20, R20 ;  /* 0x000000141414722b */ /* 0x000fd00000000014 */
[----:B------:R-:W-:Y:S01]  /*0dd0*/  DFMA R20, R2, R20, R2 ;  /* 0x000000140214722b */ /* 0x000fe20000000002 */
[----:B------:R-:W-:Y:S01]  /*0de0*/  LOP3.LUT R3, R17, 0x7ff00000, RZ, 0xc0, !PT ;  /* 0x7ff0000011037812 */ /* 0x000fe200078ec0ff */
[----:B------:R-:W-:-:S03]  /*0df0*/  IMAD.MOV.U32 R2, RZ, RZ, 0x1ca00000 ;  /* 0x1ca00000ff027424 */ /* 0x000fc600078e00ff */
[----:B------:R-:W-:Y:S01]  /*0e00*/  ISETP.GE.U32.AND P2, PT, R3, R26, PT ;  /* 0x0000001a0300720c */ /* 0x000fe20003f46070 */
[----:B------:R-:W-:Y:S02]  /*0e10*/  IMAD.MOV.U32 R0, RZ, RZ, R3 ;  /* 0x000000ffff007224 */ /* 0x000fe400078e0003 */
[----:B------:R-:W-:Y:S01]  /*0e20*/  DFMA R28, R20, -R12, 1 ;  /* 0x3ff00000141c742b */ /* 0x000fe2000000080c */
[----:B------:R-:W-:Y:S02]  /*0e30*/  SEL R19, R2, 0x63400000, !P2 ;  /* 0x6340000002137807 */ /* 0x000fe40005000000 */
[----:B------:R-:W-:Y:S02]  /*0e40*/  FSETP.GEU.AND P2, PT, |R17|, 1.469367938527859385e-39, PT ;  /* 0x001000001100780b */ /* 0x000fe40003f4e200 */
[----:B------:R-:W-:-:S03]  /*0e50*/  LOP3.LUT R19, R19, 0x800fffff, R17, 0xf8, !PT ;  /* 0x800fffff13137812 */ /* 0x000fc600078ef811 */
[----:B------:R-:W-:-:S08]  /*0e60*/  DFMA R28, R20, R28, R20 ;  /* 0x0000001c141c722b */ /* 0x000fd00000000014 */
[----:B------:R-:W-:Y:S05]  /*0e70*/  @P2 BRA `(.L_x_16) ;  /* 0x0000000000202947 */ /* 0x000fea0003800000 */
[----:B------:R-:W-:Y:S01]  /*0e80*/  LOP3.LUT R0, R15, 0x7ff00000, RZ, 0xc0, !PT ;  /* 0x7ff000000f007812 */ /* 0x000fe200078ec0ff */
[----:B------:R-:W-:-:S03]  /*0e90*/  IMAD.MOV.U32 R20, RZ, RZ, RZ ;  /* 0x000000ffff147224 */ /* 0x000fc600078e00ff */
[----:B------:R-:W-:-:S04]  /*0ea0*/  ISETP.GE.U32.AND P2, PT, R3, R0, PT ;  /* 0x000000000300720c */ /* 0x000fc80003f46070 */
[----:B------:R-:W-:-:S04]  /*0eb0*/  SEL R21, R2, 0x63400000, !P2 ;  /* 0x6340000002157807 */ /* 0x000fc80005000000 */
[----:B------:R-:W-:-:S04]  /*0ec0*/  LOP3.LUT R21, R21, 0x80000000, R17, 0xf8, !PT ;  /* 0x8000000015157812 */ /* 0x000fc800078ef811 */
[----:B------:R-:W-:-:S06]  /*0ed0*/  LOP3.LUT R21, R21, 0x100000, RZ, 0xfc, !PT ;  /* 0x0010000015157812 */ /* 0x000fcc00078efcff */
[----:B------:R-:W-:-:S10]  /*0ee0*/  DFMA R18, R18, 2, -R20 ;  /* 0x400000001212782b */ /* 0x000fd40000000814 */
[----:B------:R-:W-:-:S07]  /*0ef0*/  LOP3.LUT R0, R19, 0x7ff00000, RZ, 0xc0, !PT ;  /* 0x7ff0000013007812 */ /* 0x000fce00078ec0ff */
.L_x_16:
[----:B------:R-:W-:Y:S01]  /*0f00*/  DMUL R20, R28, R18 ;  /* 0x000000121c147228 */ /* 0x000fe20000000000 */
[----:B------:R-:W-:Y:S01]  /*0f10*/  @!P0 LOP3.LUT R26, R13, 0x7ff00000, RZ, 0xc0, !PT ;  /* 0x7ff000000d1a8812 */ /* 0x000fe200078ec0ff */
[----:B------:R-:W-:Y:S06]  /*0f20*/  BSSY.RECONVERGENT B2, `(.L_x_17) ;  /* 0x0000038000027945 */ /* 0x000fec0003800200 */
[----:B------:R-:W-:-:S08]  /*0f30*/  DFMA R22, R20, -R12, R18 ;  /* 0x8000000c1416722b */ /* 0x000fd00000000012 */
[----:B------:R-:W-:Y:S01]  /*0f40*/  DFMA R22, R28, R22, R20 ;  /* 0x000000161c16722b */ /* 0x000fe20000000014 */
[----:B------:R-:W-:Y:S02]  /*0f50*/  VIADD R20, R0, 0xffffffff ;  /* 0xffffffff00147836 */ /* 0x000fe40000000000 */
[----:B------:R-:W-:-:S03]  /*0f60*/  VIADD R21, R26, 0xffffffff ;  /* 0xffffffff1a157836 */ /* 0x000fc60000000000 */
[----:B------:R-:W-:-:S04]  /*0f70*/  ISETP.GT.U32.AND P0, PT, R20, 0x7feffffe, PT ;  /* 0x7feffffe1400780c */ /* 0x000fc80003f04070 */
[----:B------:R-:W-:-:S13]  /*0f80*/  ISETP.GT.U32.OR P0, PT, R21, 0x7feffffe, P0 ;  /* 0x7feffffe1500780c */ /* 0x000fda0000704470 */
[----:B------:R-:W-:Y:S05]  /*0f90*/  @P0 BRA `(.L_x_18) ;  /* 0x00000000006c0947 */ /* 0x000fea0003800000 */
[----:B------:R-:W-:-:S04]  /*0fa0*/  LOP3.LUT R16, R15, 0x7ff00000, RZ, 0xc0, !PT ;  /* 0x7ff000000f107812 */ /* 0x000fc800078ec0ff */
[CC--:B------:R-:W-:Y:S02]  /*0fb0*/  VIADDMNMX R0, R3.reuse, -R16.reuse, 0xb9600000, !PT ;  /* 0xb960000003007446 */ /* 0x0c0fe40007800910 */
[----:B------:R-:W-:Y:S01]  /*0fc0*/  ISETP.GE.U32.AND P0, PT, R3, R16, PT ;  /* 0x000000100300720c */ /* 0x000fe20003f06070 */
[----:B------:R-:W-:Y:S01]  /*0fd0*/  IMAD.MOV.U32 R16, RZ, RZ, RZ ;  /* 0x000000ffff107224 */ /* 0x000fe200078e00ff */
[----:B------:R-:W-:Y:S02]  /*0fe0*/  VIMNMX R0, PT, PT, R0, 0x46a00000, PT ;  /* 0x46a0000000007848 */ /* 0x000fe40003fe0100 */
[----:B------:R-:W-:-:S04]  /*0ff0*/  SEL R3, R2, 0x63400000, !P0 ;  /* 0x6340000002037807 */ /* 0x000fc80004000000 */
[----:B------:R-:W-:-:S05]  /*1000*/  IADD3 R0, PT, PT, -R3, R0, RZ ;  /* 0x0000000003007210 */ /* 0x000fca0007ffe1ff */
[----:B------:R-:W-:-:S06]  /*1010*/  VIADD R17, R0, 0x7fe00000 ;  /* 0x7fe0000000117836 */ /* 0x000fcc0000000000 */
[----:B------:R-:W-:-:S10]  /*1020*/  DMUL R2, R22, R16 ;  /* 0x0000001016027228 */ /* 0x000fd40000000000 */
[----:B------:R-:W-:-:S13]  /*1030*/  FSETP.GTU.AND P0, PT, |R3|, 1.469367938527859385e-39, PT ;  /* 0x001000000300780b */ /* 0x000fda0003f0c200 */
[----:B------:R-:W-:Y:S05]  /*1040*/  @P0 BRA `(.L_x_19) ;  /* 0x0000000000940947 */ /* 0x000fea0003800000 */
[----:B------:R-:W-:Y:S01]  /*1050*/  DFMA R12, R22, -R12, R18 ;  /* 0x8000000c160c722b */ /* 0x000fe20000000012 */
[----:B------:R-:W-:-:S09]  /*1060*/  IMAD.MOV.U32 R16, RZ, RZ, RZ ;  /* 0x000000ffff107224 */ /* 0x000fd200078e00ff */
[C---:B------:R-:W-:Y:S02]  /*1070*/  FSETP.NEU.AND P0, PT, R13.reuse, RZ, PT ;  /* 0x000000ff0d00720b */ /* 0x040fe40003f0d000 */
[----:B------:R-:W-:-:S04]  /*1080*/  LOP3.LUT R15, R13, 0x80000000, R15, 0x48, !PT ;  /* 0x800000000d0f7812 */ /* 0x000fc800078e480f */
[----:B------:R-:W-:-:S07]  /*1090*/  LOP3.LUT R17, R15, R17, RZ, 0xfc, !PT ;  /* 0x000000110f117212 */ /* 0x000fce00078efcff */
[----:B------:R-:W-:Y:S05]  /*10a0*/  @!P0 BRA `(.L_x_19) ;  /* 0x00000000007c8947 */ /* 0x000fea0003800000 */
[----:B------:R-:W-:Y:S01]  /*10b0*/  IMAD.MOV R13, RZ, RZ, -R0 ;  /* 0x000000ffff0d7224 */ /* 0x000fe200078e0a00 */
[----:B------:R-:W-:Y:S01]  /*10c0*/  DMUL.RP R16, R22, R16 ;  /* 0x0000001016107228 */ /* 0x000fe20000008000 */
[----:B------:R-:W-:-:S06]  /*10d0*/  IMAD.MOV.U32 R12, RZ, RZ, RZ ;  /* 0x000000ffff0c7224 */ /* 0x000fcc00078e00ff */
[----:B------:R-:W-:-:S03]  /*10e0*/  DFMA R12, R2, -R12, R22 ;  /* 0x8000000c020c722b */ /* 0x000fc60000000016 */
[----:B------:R-:W-:-:S03]  /*10f0*/  LOP3.LUT R15, R17, R15, RZ, 0x3c, !PT ;  /* 0x0000000f110f7212 */ /* 0x000fc600078e3cff */
[----:B------:R-:W-:-:S04]  /*1100*/  IADD3 R12, PT, PT, -R0, -0x43300000, RZ ;  /* 0xbcd00000000c7810 */ /* 0x000fc80007ffe1ff */
[----:B------:R-:W-:-:S04]  /*1110*/  FSETP.NEU.AND P0, PT, |R13|, R12, PT ;  /* 0x0000000c0d00720b */ /* 0x000fc80003f0d200 */
[----:B------:R-:W-:Y:S02]  /*1120*/  FSEL R2, R16, R2, !P0 ;  /* 0x0000000210027208 */ /* 0x000fe40004000000 */
[----:B------:R-:W-:Y:S01]  /*1130*/  FSEL R3, R15, R3, !P0 ;  /* 0x000000030f037208 */ /* 0x000fe20004000000 */
[----:B------:R-:W-:Y:S06]  /*1140*/  BRA `(.L_x_19) ;  /* 0x0000000000547947 */ /* 0x000fec0003800000 */
.L_x_18:
[----:B------:R-:W-:-:S14]  /*1150*/  DSETP.NAN.AND P0, PT, R16, R16, PT ;  /* 0x000000101000722a */ /* 0x000fdc0003f08000 */
[----:B------:R-:W-:Y:S05]  /*1160*/  @P0 BRA `(.L_x_20) ;  /* 0x0000000000440947 */ /* 0x000fea0003800000 */
[----:B------:R-:W-:-:S14]  /*1170*/  DSETP.NAN.AND P0, PT, R14, R14, PT ;  /* 0x0000000e0e00722a */ /* 0x000fdc0003f08000 */
[----:B------:R-:W-:Y:S05]  /*1180*/  @P0 BRA `(.L_x_21) ;  /* 0x0000000000300947 */ /* 0x000fea0003800000 */
[----:B------:R-:W-:Y:S01]  /*1190*/  ISETP.NE.AND P0, PT, R0, R26, PT ;  /* 0x0000001a0000720c */ /* 0x000fe20003f05270 */
[----:B------:R-:W-:Y:S02]  /*11a0*/  IMAD.MOV.U32 R2, RZ, RZ, 0x0 ;  /* 0x00000000ff027424 */ /* 0x000fe400078e00ff */
[----:B------:R-:W-:-:S10]  /*11b0*/  IMAD.MOV.U32 R3, RZ, RZ, -0x80000 ;  /* 0xfff80000ff037424 */ /* 0x000fd400078e00ff */
[----:B------:R-:W-:Y:S05]  /*11c0*/  @!P0 BRA `(.L_x_19) ;  /* 0x0000000000348947 */ /* 0x000fea0003800000 */
[----:B------:R-:W-:Y:S02]  /*11d0*/  ISETP.NE.AND P0, PT, R0, 0x7ff00000, PT ;  /* 0x7ff000000000780c */ /* 0x000fe40003f05270 */
[----:B------:R-:W-:Y:S02]  /*11e0*/  LOP3.LUT R3, R17, 0x80000000, R15, 0x48, !PT ;  /* 0x8000000011037812 */ /* 0x000fe400078e480f */
[----:B------:R-:W-:-:S13]  /*11f0*/  ISETP.EQ.OR P0, PT, R26, RZ, !P0 ;  /* 0x000000ff1a00720c */ /* 0x000fda0004702670 */
[----:B------:R-:W-:Y:S01]  /*1200*/  @P0 LOP3.LUT R0, R3, 0x7ff00000, RZ, 0xfc, !PT ;  /* 0x7ff0000003000812 */ /* 0x000fe200078efcff */
[----:B------:R-:W-:Y:S01]  /*1210*/  @!P0 IMAD.MOV.U32 R2, RZ, RZ, RZ ;  /* 0x000000ffff028224 */ /* 0x000fe200078e00ff */
[----:B------:R-:W-:-:S03]  /*1220*/  @P0 MOV R2, RZ ;  /* 0x000000ff00020202 */ /* 0x000fc60000000f00 */
[----:B------:R-:W-:Y:S01]  /*1230*/  @P0 IMAD.MOV.U32 R3, RZ, RZ, R0 ;  /* 0x000000ffff030224 */ /* 0x000fe200078e0000 */
[----:B------:R-:W-:Y:S06]  /*1240*/  BRA `(.L_x_19) ;  /* 0x0000000000147947 */ /* 0x000fec0003800000 */
.L_x_21:
[----:B------:R-:W-:Y:S01]  /*1250*/  LOP3.LUT R3, R15, 0x80000, RZ, 0xfc, !PT ;  /* 0x000800000f037812 */ /* 0x000fe200078efcff */
[----:B------:R-:W-:Y:S01]  /*1260*/  IMAD.MOV.U32 R2, RZ, RZ, R14 ;  /* 0x000000ffff027224 */ /* 0x000fe200078e000e */
[----:B------:R-:W-:Y:S06]  /*1270*/  BRA `(.L_x_19) ;  /* 0x0000000000087947 */ /* 0x000fec0003800000 */
.L_x_20:
[----:B------:R-:W-:Y:S01]  /*1280*/  LOP3.LUT R3, R17, 0x80000, RZ, 0xfc, !PT ;  /* 0x0008000011037812 */ /* 0x000fe200078efcff */
[----:B------:R-:W-:-:S07]  /*1290*/  IMAD.MOV.U32 R2, RZ, RZ, R16 ;  /* 0x000000ffff027224 */ /* 0x000fce00078e0010 */
.L_x_19:
[----:B------:R-:W-:Y:S05]  /*12a0*/  BSYNC.RECONVERGENT B2 ;  /* 0x0000000000027941 */ /* 0x000fea0003800200 */
.L_x_17:
[----:B------:R-:W-:Y:S02]  /*12b0*/  IMAD.MOV.U32 R12, RZ, RZ, R2 ;  /* 0x000000ffff0c7224 */ /* 0x000fe400078e0002 */
[----:B------:R-:W-:Y:S02]  /*12c0*/  IMAD.MOV.U32 R13, RZ, RZ, R3 ;  /* 0x000000ffff0d7224 */ /* 0x000fe400078e0003 */
[----:B------:R-:W-:Y:S02]  /*12d0*/  IMAD.MOV.U32 R2, RZ, RZ, R4 ;  /* 0x000000ffff027224 */ /* 0x000fe400078e0004 */
[----:B------:R-:W-:-:S04]  /*12e0*/  IMAD.MOV.U32 R3, RZ, RZ, 0x0 ;  /* 0x00000000ff037424 */ /* 0x000fc800078e00ff */
[----:B------:R-:W-:Y:S05]  /*12f0*/  RET.REL.NODEC R2 `(_Z6cal_piPfifii) ;  /* 0xffffffec02407950 */ /* 0x000fea0003c3ffff */
.L_x_22:
[----:B------:R-:W-:-:S00]  /*1300*/  BRA `(.L_x_22) ;  /* 0xfffffffc00fc7947 */ /* 0x000fc0000383ffff */
[----:B------:R-:W-:-:S00]  /*1310*/  NOP ;  /* 0x0000000000007918 */ /* 0x000fc00000000000 */
        /* <DEDUP_REMOVED lines=14> */
.L_x_23:


//--------------------- .nv.shared.reserved.0     --------------------------
	.section	.nv.shared.reserved.0,"aw",@nobits
	.weak		__nv_reservedSMEM_offset_0_alias
	.size		__nv_reservedSMEM_offset_0_alias, 0, 64
	.other		__nv_reservedSMEM_offset_0_alias,@"STO_CUDA_RESERVED_SHARED STV_DEFAULT"
__nv_reservedSMEM_offset_0_alias:
	.zero		0
	.zero		64


//--------------------- .nv.constant0._Z6cal_piPfifii --------------------------
	.section	.nv.constant0._Z6cal_piPfifii,"a",@progbits
	.sectionflags	@""
	.align	4
.nv.constant0._Z6cal_piPfifii:
	.zero		920


//--------------------- SYMBOLS --------------------------

	.type		.nv.reservedSmem.offset0,@object
	.size		.nv.reservedSmem.offset0,0x4
